	.headerflags	@"EF_CUDA_TEXMODE_UNIFIED EF_CUDA_64BIT_ADDRESS EF_CUDA_ACCELERATORS EF_CUDA_SM90 EF_CUDA_VIRTUAL_SM(EF_CUDA_SM90)"
	.elftype	@"ET_EXEC"


//--------------------- .nv.info                  --------------------------
	.section	.nv.info,"",@"SHT_CUDA_INFO"
	.align	4


	//----- nvinfo : EIATTR_REGCOUNT
	.align		4
        /*0000*/ 	.byte	0x04, 0x2f
        /*0002*/ 	.short	(.L_1 - .L_0)
	.align		4
.L_0:
        /*0004*/ 	.word	index@(triton_poi_fused__softmax_3)
        /*0008*/ 	.word	0x0000000e


	//----- nvinfo : EIATTR_MIN_STACK_SIZE
	.align		4
.L_1:
        /*000c*/ 	.byte	0x04, 0x12
        /*000e*/ 	.short	(.L_3 - .L_2)
	.align		4
.L_2:
        /*0010*/ 	.word	index@(triton_poi_fused__softmax_3)
        /*0014*/ 	.word	0x00000000


	//----- nvinfo : EIATTR_FRAME_SIZE
	.align		4
.L_3:
        /*0018*/ 	.byte	0x04, 0x11
        /*001a*/ 	.short	(.L_5 - .L_4)
	.align		4
.L_4:
        /*001c*/ 	.word	index@(triton_poi_fused__softmax_3)
        /*0020*/ 	.word	0x00000000


	//----- nvinfo : EIATTR_MIN_STACK_SIZE
	.align		4
.L_5:
        /*0024*/ 	.byte	0x04, 0x12
        /*0026*/ 	.short	(.L_7 - .L_6)
	.align		4
.L_6:
        /*0028*/ 	.word	index@(triton_poi_fused__softmax_3)
        /*002c*/ 	.word	0x00000000
.L_7:


//--------------------- .nv.info.triton_poi_fused__softmax_3 --------------------------
	.section	.nv.info.triton_poi_fused__softmax_3,"",@"SHT_CUDA_INFO"
	.sectionflags	@""
	.align	4


	//----- nvinfo : EIATTR_CUDA_API_VERSION
	.align		4
        /*0000*/ 	.byte	0x04, 0x37
        /*0002*/ 	.short	(.L_9 - .L_8)
.L_8:
        /*0004*/ 	.word	0x0000007c


	//----- nvinfo : EIATTR_KPARAM_INFO
	.align		4
.L_9:
        /*0008*/ 	.byte	0x04, 0x17
        /*000a*/ 	.short	(.L_11 - .L_10)
.L_10:
        /*000c*/ 	.word	0x00000000
        /*0010*/ 	.short	0x0004
        /*0012*/ 	.short	0x0020
        /*0014*/ 	.byte	0x00, 0xf0, 0x11, 0x00


	//----- nvinfo : EIATTR_KPARAM_INFO
	.align		4
.L_11:
        /*0018*/ 	.byte	0x04, 0x17
        /*001a*/ 	.short	(.L_13 - .L_12)
.L_12:
        /*001c*/ 	.word	0x00000000
        /*0020*/ 	.short	0x0003
        /*0022*/ 	.short	0x0018
        /*0024*/ 	.byte	0x00, 0xf4, 0x21, 0x00


	//----- nvinfo : EIATTR_KPARAM_INFO
	.align		4
.L_13:
        /*0028*/ 	.byte	0x04, 0x17
        /*002a*/ 	.short	(.L_15 - .L_14)
.L_14:
        /*002c*/ 	.word	0x00000000
        /*0030*/ 	.short	0x0002
        /*0032*/ 	.short	0x0010
        /*0034*/ 	.byte	0x00, 0xf4, 0x21, 0x00


	//----- nvinfo : EIATTR_KPARAM_INFO
	.align		4
.L_15:
        /*0038*/ 	.byte	0x04, 0x17
        /*003a*/ 	.short	(.L_17 - .L_16)
.L_16:
        /*003c*/ 	.word	0x00000000
        /*0040*/ 	.short	0x0001
        /*0042*/ 	.short	0x0008
        /*0044*/ 	.byte	0x00, 0xf0, 0x21, 0x00


	//----- nvinfo : EIATTR_KPARAM_INFO
	.align		4
.L_17:
        /*0048*/ 	.byte	0x04, 0x17
        /*004a*/ 	.short	(.L_19 - .L_18)
.L_18:
        /*004c*/ 	.word	0x00000000
        /*0050*/ 	.short	0x0000
        /*0052*/ 	.short	0x0000
        /*0054*/ 	.byte	0x00, 0xf4, 0x21, 0x00


	//----- nvinfo : EIATTR_SPARSE_MMA_MASK
	.align		4
.L_19:
        /*0058*/ 	.byte	0x03, 0x50
        /*005a*/ 	.short	0x0000


	//----- nvinfo : EIATTR_MAXREG_COUNT
	.align		4
        /*005c*/ 	.byte	0x03, 0x1b
        /*005e*/ 	.short	0x00ff


	//----- nvinfo : EIATTR_EXIT_INSTR_OFFSETS
	.align		4
        /*0060*/ 	.byte	0x04, 0x1c
        /*0062*/ 	.short	(.L_21 - .L_20)


	//   ....[0]....
.L_20:
        /*0064*/ 	.word	0x000002d0


	//   ....[1]....
        /*0068*/ 	.word	0x000002f0


	//----- nvinfo : EIATTR_REQNTID
	.align		4
.L_21:
        /*006c*/ 	.byte	0x04, 0x10
        /*006e*/ 	.short	(.L_23 - .L_22)
.L_22:
        /*0070*/ 	.word	0x00000080
        /*0074*/ 	.word	0x00000001
        /*0078*/ 	.word	0x00000001


	//----- nvinfo : EIATTR_CBANK_PARAM_SIZE
	.align		4
.L_23:
        /*007c*/ 	.byte	0x03, 0x19
        /*007e*/ 	.short	0x0024


	//----- nvinfo : EIATTR_PARAM_CBANK
	.align		4
        /*0080*/ 	.byte	0x04, 0x0a
        /*0082*/ 	.short	(.L_25 - .L_24)
	.align		4
.L_24:
        /*0084*/ 	.word	index@(.nv.constant0.triton_poi_fused__softmax_3)
        /*0088*/ 	.short	0x0210
        /*008a*/ 	.short	0x0024


	//----- nvinfo : EIATTR_SW_WAR
	.align		4
.L_25:
        /*008c*/ 	.byte	0x04, 0x36
        /*008e*/ 	.short	(.L_27 - .L_26)
.L_26:
        /*0090*/ 	.word	0x00000008
.L_27:


//--------------------- .nv.callgraph             --------------------------
	.section	.nv.callgraph,"",@"SHT_CUDA_CALLGRAPH"
	.align	4
	.sectionentsize	8
	.align		4
        /*0000*/ 	.word	0x00000000
	.align		4
        /*0004*/ 	.word	0xffffffff
	.align		4
        /*0008*/ 	.word	0x00000000
	.align		4
        /*000c*/ 	.word	0xfffffffe
	.align		4
        /*0010*/ 	.word	0x00000000
	.align		4
        /*0014*/ 	.word	0xfffffffd
	.align		4
        /*0018*/ 	.word	0x00000000
	.align		4
        /*001c*/ 	.word	0xfffffffc


//--------------------- .text.triton_poi_fused__softmax_3 --------------------------
	.section	.text.triton_poi_fused__softmax_3,"ax",@progbits
	.align	128
        .global         triton_poi_fused__softmax_3
        .type           triton_poi_fused__softmax_3,@function
        .size           triton_poi_fused__softmax_3,(.L_x_1 - triton_poi_fused__softmax_3)
        .other          triton_poi_fused__softmax_3,@"STO_CUDA_ENTRY STV_DEFAULT"
triton_poi_fused__softmax_3:
.text.triton_poi_fused__softmax_3:
[----:B------:R-:W0:Y:S02]  /*0000*/  LDC R1, c[0x0][0x28] ;  /* 0x00000a00ff017b82 */ /* 0x000e240000000800 */
[----:B------:R-:W1:Y:S01]  /*0010*/  S2R R0, SR_TID.X ;  /* 0x0000000000007919 */ /* 0x000e620000002100 */
[----:B------:R-:W2:Y:S01]  /*0020*/  LDC.64 R2, c[0x0][0x210] ;  /* 0x00008400ff027b82 */ /* 0x000ea20000000a00 */
[----:B------:R-:W-:Y:S01]  /*0030*/  CS2R R10, SRZ ;  /* 0x00000000000a7805 */ /* 0x000fe2000001ff00 */
[----:B------:R-:W-:Y:S01]  /*0040*/  ULDC.64 UR4, c[0x0][0x208] ;  /* 0x0000820000047ab9 */ /* 0x000fe20000000a00 */
[----:B------:R-:W3:Y:S01]  /*0050*/  S2R R9, SR_CTAID.X ;  /* 0x0000000000097919 */ /* 0x000ee20000002500 */
[----:B------:R-:W-:-:S04]  /*0060*/  ULDC.64 UR6, c[0x0][0x218] ;  /* 0x0000860000067ab9 */ /* 0x000fc80000000a00 */
[----:B------:R-:W4:Y:S01]  /*0070*/  LDC.64 R4, c[0x0][0x220] ;  /* 0x00008800ff047b82 */ /* 0x000f220000000a00 */
[----:B-1----:R-:W-:-:S04]  /*0080*/  LOP3.LUT R0, R0, 0x7f, RZ, 0xc0, !PT ;  /* 0x0000007f00007812 */ /* 0x002fc800078ec0ff */
[----:B---3--:R-:W-:Y:S02]  /*0090*/  LEA R7, R9, R0, 0x7 ;  /* 0x0000000009077211 */ /* 0x008fe400078e38ff */
[----:B------:R-:W-:Y:S02]  /*00a0*/  SHF.R.S32.HI R0, RZ, 0x18, R9 ;  /* 0x00000018ff007819 */ /* 0x000fe40000011409 */
[C---:B------:R-:W-:Y:S01]  /*00b0*/  ISETP.GE.AND P0, PT, R7.reuse, 0x100, PT ;  /* 0x000001000700780c */ /* 0x040fe20003f06270 */
[----:B--2---:R-:W-:Y:S01]  /*00c0*/  IMAD.WIDE R2, R7, 0x4, R2 ;  /* 0x0000000407027825 */ /* 0x004fe200078e0202 */
[----:B------:R-:W-:-:S04]  /*00d0*/  SGXT R0, R0, 0x1 ;  /* 0x000000010000781a */ /* 0x000fc80000000200 */
[----:B------:R-:W-:Y:S02]  /*00e0*/  LEA.HI R0, R0, R7, RZ, 0x2 ;  /* 0x0000000700007211 */ /* 0x000fe400078f10ff */
[----:B------:R-:W1:Y:S02]  /*00f0*/  LDC.64 R6, c[0x0][0x228] ;  /* 0x00008a00ff067b82 */ /* 0x000e640000000a00 */
[----:B------:R-:W-:Y:S01]  /*0100*/  SHF.R.S32.HI R9, RZ, 0x2, R0 ;  /* 0x00000002ff097819 */ /* 0x000fe20000011400 */
[----:B------:R-:W-:Y:S02]  /*0110*/  HFMA2.MMA R0, -RZ, RZ, 0, 0 ;  /* 0x00000000ff007435 */ /* 0x000fe400000001ff */
[----:B------:R-:W2:Y:S02]  /*0120*/  @!P0 LDG.E R11, desc[UR4][R2.64] ;  /* 0x00000004020b8981 */ /* 0x000ea4000c1e1900 */
[----:B----4-:R-:W-:-:S06]  /*0130*/  IMAD.WIDE R4, R9, 0x4, R4 ;  /* 0x0000000409047825 */ /* 0x010fcc00078e0204 */
[----:B------:R-:W3:Y:S01]  /*0140*/  @!P0 LDG.E.EL R0, desc[UR4][R4.64] ;  /* 0x0000000404008981 */ /* 0x000ee2000c2e1900 */
[----:B-1----:R-:W-:-:S05]  /*0150*/  IMAD.WIDE R6, R9, 0x4, R6 ;  /* 0x0000000409067825 */ /* 0x002fca00078e0206 */
[----:B------:R-:W4:Y:S01]  /*0160*/  @!P0 LDG.E.EL R10, desc[UR4][R6.64] ;  /* 0x00000004060a8981 */ /* 0x000f22000c2e1900 */
[----:B------:R-:W1:Y:S02]  /*0170*/  F2F.F32.F64 R8, UR6 ;  /* 0x0000000600087d10 */ /* 0x000e640008301000 */
[C---:B-1----:R-:W-:Y:S02]  /*0180*/  FSETP.GT.AND P1, PT, |R8|.reuse, 8.50705917302346158658e+37, PT ;  /* 0x7e8000000800780b */ /* 0x042fe40003f24200 */
[----:B------:R-:W-:-:S11]  /*0190*/  FSETP.GEU.AND P2, PT, |R8|, 1.175494350822287508e-38, PT ;  /* 0x008000000800780b */ /* 0x000fd60003f4e200 */
[----:B------:R-:W-:-:S04]  /*01a0*/  @P1 FMUL R8, R8, 0.25 ;  /* 0x3e80000008081820 */ /* 0x000fc80000400000 */
[----:B------:R-:W-:-:S04]  /*01b0*/  @!P2 FMUL R8, R8, 16777216 ;  /* 0x4b8000000808a820 */ /* 0x000fc80000400000 */
[----:B------:R-:W3:Y:S01]  /*01c0*/  MUFU.RCP R9, R8 ;  /* 0x0000000800097308 */ /* 0x000ee20000001000 */
[----:B--2---:R-:W-:-:S04]  /*01d0*/  @P1 FMUL R11, R11, 0.25 ;  /* 0x3e8000000b0b1820 */ /* 0x004fc80000400000 */
[----:B------:R-:W-:-:S04]  /*01e0*/  @!P2 FMUL R11, R11, 16777216 ;  /* 0x4b8000000b0ba820 */ /* 0x000fc80000400000 */
[----:B---3--:R-:W-:-:S04]  /*01f0*/  FFMA R0, R9, R11, -R0 ;  /* 0x0000000b09007223 */ /* 0x008fc80000000800 */
[----:B------:R-:W-:-:S05]  /*0200*/  FMUL R0, R0, 1.4426950216293334961 ;  /* 0x3fb8aa3b00007820 */ /* 0x000fca0000400000 */
[----:B------:R-:W-:Y:S02]  /*0210*/  FSETP.GEU.AND P2, PT, R0, -126, PT ;  /* 0xc2fc00000000780b */ /* 0x000fe40003f4e000 */
[C---:B----4-:R-:W-:Y:S02]  /*0220*/  FSETP.GT.AND P1, PT, |R10|.reuse, 8.50705917302346158658e+37, PT ;  /* 0x7e8000000a00780b */ /* 0x050fe40003f24200 */
[----:B------:R-:W-:-:S09]  /*0230*/  FSETP.GEU.AND P3, PT, |R10|, 1.175494350822287508e-38, PT ;  /* 0x008000000a00780b */ /* 0x000fd20003f6e200 */
[----:B------:R-:W-:-:S04]  /*0240*/  @!P2 FMUL R0, R0, 0.5 ;  /* 0x3f0000000000a820 */ /* 0x000fc80000400000 */
[----:B------:R-:W1:Y:S01]  /*0250*/  MUFU.EX2 R4, R0 ;  /* 0x0000000000047308 */ /* 0x000e620000000800 */
[----:B------:R-:W-:-:S04]  /*0260*/  @P1 FMUL R10, R10, 0.25 ;  /* 0x3e8000000a0a1820 */ /* 0x000fc80000400000 */
[----:B------:R-:W-:-:S04]  /*0270*/  @!P3 FMUL R10, R10, 16777216 ;  /* 0x4b8000000a0ab820 */ /* 0x000fc80000400000 */
[----:B------:R-:W2:Y:S01]  /*0280*/  MUFU.RCP R5, R10 ;  /* 0x0000000a00057308 */ /* 0x000ea20000001000 */
[----:B-1----:R-:W-:-:S04]  /*0290*/  @!P2 FMUL R4, R4, R4 ;  /* 0x000000040404a220 */ /* 0x002fc80000400000 */
[----:B------:R-:W-:-:S04]  /*02a0*/  @P1 FMUL R4, R4, 0.25 ;  /* 0x3e80000004041820 */ /* 0x000fc80000400000 */
[----:B------:R-:W-:-:S04]  /*02b0*/  @!P3 FMUL R4, R4, 16777216 ;  /* 0x4b8000000404b820 */ /* 0x000fc80000400000 */
[----:B--2---:R-:W-:Y:S01]  /*02c0*/  FMUL R5, R5, R4 ;  /* 0x0000000405057220 */ /* 0x004fe20000400000 */
[----:B------:R-:W-:Y:S06]  /*02d0*/  @P0 EXIT ;  /* 0x000000000000094d */ /* 0x000fec0003800000 */
[----:B------:R-:W-:Y:S01]  /*02e0*/  STG.E desc[UR4][R2.64], R5 ;  /* 0x0000000502007986 */ /* 0x000fe2000c101904 */
[----:B------:R-:W-:Y:S05]  /*02f0*/  EXIT ;  /* 0x000000000000794d */ /* 0x000fea0003800000 */
.L_x_0:
[----:B------:R-:W-:-:S00]  /*0300*/  BRA `(.L_x_0) ;  /* 0xfffffffc00fc7947 */ /* 0x000fc0000383ffff */
[----:B------:R-:W-:-:S00]  /*0310*/  NOP ;  /* 0x0000000000007918 */ /* 0x000fc00000000000 */
        /* <DEDUP_REMOVED lines=14> */
.L_x_1:


//--------------------- .nv.constant0.triton_poi_fused__softmax_3 --------------------------
	.section	.nv.constant0.triton_poi_fused__softmax_3,"a",@progbits
	.sectionflags	@""
	.align	4
.nv.constant0.triton_poi_fused__softmax_3:
	.zero		564
